	.headerflags	@"EF_CUDA_TEXMODE_UNIFIED EF_CUDA_64BIT_ADDRESS EF_CUDA_ACCELERATORS EF_CUDA_SM90 EF_CUDA_VIRTUAL_SM(EF_CUDA_SM90)"
	.elftype	@"ET_EXEC"


//--------------------- .nv.info                  --------------------------
	.section	.nv.info,"",@"SHT_CUDA_INFO"
	.align	4


	//----- nvinfo : EIATTR_REGCOUNT
	.align		4
        /*0000*/ 	.byte	0x04, 0x2f
        /*0002*/ 	.short	(.L_3 - .L_2)
	.align		4
.L_2:
        /*0004*/ 	.word	index@(triton_poi_fused__native_batch_norm_legit_no_training_relu_34)
        /*0008*/ 	.word	0x00000016


	//----- nvinfo : EIATTR_MIN_STACK_SIZE
	.align		4
.L_3:
        /*000c*/ 	.byte	0x04, 0x12
        /*000e*/ 	.short	(.L_5 - .L_4)
	.align		4
.L_4:
        /*0010*/ 	.word	index@(triton_poi_fused__native_batch_norm_legit_no_training_relu_34)
        /*0014*/ 	.word	0x00000000


	//----- nvinfo : EIATTR_FRAME_SIZE
	.align		4
.L_5:
        /*0018*/ 	.byte	0x04, 0x11
        /*001a*/ 	.short	(.L_7 - .L_6)
	.align		4
.L_6:
        /*001c*/ 	.word	index@(triton_poi_fused__native_batch_norm_legit_no_training_relu_34)
        /*0020*/ 	.word	0x00000000


	//----- nvinfo : EIATTR_MIN_STACK_SIZE
	.align		4
.L_7:
        /*0024*/ 	.byte	0x04, 0x12
        /*0026*/ 	.short	(.L_9 - .L_8)
	.align		4
.L_8:
        /*0028*/ 	.word	index@(triton_poi_fused__native_batch_norm_legit_no_training_relu_34)
        /*002c*/ 	.word	0x00000000
.L_9:


//--------------------- .nv.info.triton_poi_fused__native_batch_norm_legit_no_training_relu_34 --------------------------
	.section	.nv.info.triton_poi_fused__native_batch_norm_legit_no_training_relu_34,"",@"SHT_CUDA_INFO"
	.sectionflags	@""
	.align	4


	//----- nvinfo : EIATTR_CUDA_API_VERSION
	.align		4
        /*0000*/ 	.byte	0x04, 0x37
        /*0002*/ 	.short	(.L_11 - .L_10)
.L_10:
        /*0004*/ 	.word	0x0000007c


	//----- nvinfo : EIATTR_KPARAM_INFO
	.align		4
.L_11:
        /*0008*/ 	.byte	0x04, 0x17
        /*000a*/ 	.short	(.L_13 - .L_12)
.L_12:
        /*000c*/ 	.word	0x00000000
        /*0010*/ 	.short	0x0006
        /*0012*/ 	.short	0x0030
        /*0014*/ 	.byte	0x00, 0xf0, 0x11, 0x00


	//----- nvinfo : EIATTR_KPARAM_INFO
	.align		4
.L_13:
        /*0018*/ 	.byte	0x04, 0x17
        /*001a*/ 	.short	(.L_15 - .L_14)
.L_14:
        /*001c*/ 	.word	0x00000000
        /*0020*/ 	.short	0x0005
        /*0022*/ 	.short	0x0028
        /*0024*/ 	.byte	0x00, 0xf4, 0x21, 0x00


	//----- nvinfo : EIATTR_KPARAM_INFO
	.align		4
.L_15:
        /*0028*/ 	.byte	0x04, 0x17
        /*002a*/ 	.short	(.L_17 - .L_16)
.L_16:
        /*002c*/ 	.word	0x00000000
        /*0030*/ 	.short	0x0004
        /*0032*/ 	.short	0x0020
        /*0034*/ 	.byte	0x00, 0xf4, 0x21, 0x00


	//----- nvinfo : EIATTR_KPARAM_INFO
	.align		4
.L_17:
        /*0038*/ 	.byte	0x04, 0x17
        /*003a*/ 	.short	(.L_19 - .L_18)
.L_18:
        /*003c*/ 	.word	0x00000000
        /*0040*/ 	.short	0x0003
        /*0042*/ 	.short	0x0018
        /*0044*/ 	.byte	0x00, 0xf4, 0x21, 0x00


	//----- nvinfo : EIATTR_KPARAM_INFO
	.align		4
.L_19:
        /*0048*/ 	.byte	0x04, 0x17
        /*004a*/ 	.short	(.L_21 - .L_20)
.L_20:
        /*004c*/ 	.word	0x00000000
        /*0050*/ 	.short	0x0002
        /*0052*/ 	.short	0x0010
        /*0054*/ 	.byte	0x00, 0xf4, 0x21, 0x00


	//----- nvinfo : EIATTR_KPARAM_INFO
	.align		4
.L_21:
        /*0058*/ 	.byte	0x04, 0x17
        /*005a*/ 	.short	(.L_23 - .L_22)
.L_22:
        /*005c*/ 	.word	0x00000000
        /*0060*/ 	.short	0x0001
        /*0062*/ 	.short	0x0008
        /*0064*/ 	.byte	0x00, 0xf4, 0x21, 0x00


	//----- nvinfo : EIATTR_KPARAM_INFO
	.align		4
.L_23:
        /*0068*/ 	.byte	0x04, 0x17
        /*006a*/ 	.short	(.L_25 - .L_24)
.L_24:
        /*006c*/ 	.word	0x00000000
        /*0070*/ 	.short	0x0000
        /*0072*/ 	.short	0x0000
        /*0074*/ 	.byte	0x00, 0xf4, 0x21, 0x00


	//----- nvinfo : EIATTR_SPARSE_MMA_MASK
	.align		4
.L_25:
        /*0078*/ 	.byte	0x03, 0x50
        /*007a*/ 	.short	0x0000


	//----- nvinfo : EIATTR_MAXREG_COUNT
	.align		4
        /*007c*/ 	.byte	0x03, 0x1b
        /*007e*/ 	.short	0x00ff


	//----- nvinfo : EIATTR_EXIT_INSTR_OFFSETS
	.align		4
        /*0080*/ 	.byte	0x04, 0x1c
        /*0082*/ 	.short	(.L_27 - .L_26)


	//   ....[0]....
.L_26:
        /*0084*/ 	.word	0x00000420


	//   ....[1]....
        /*0088*/ 	.word	0x00000440


	//----- nvinfo : EIATTR_REQNTID
	.align		4
.L_27:
        /*008c*/ 	.byte	0x04, 0x10
        /*008e*/ 	.short	(.L_29 - .L_28)
.L_28:
        /*0090*/ 	.word	0x00000100
        /*0094*/ 	.word	0x00000001
        /*0098*/ 	.word	0x00000001


	//----- nvinfo : EIATTR_CBANK_PARAM_SIZE
	.align		4
.L_29:
        /*009c*/ 	.byte	0x03, 0x19
        /*009e*/ 	.short	0x0034


	//----- nvinfo : EIATTR_PARAM_CBANK
	.align		4
        /*00a0*/ 	.byte	0x04, 0x0a
        /*00a2*/ 	.short	(.L_31 - .L_30)
	.align		4
.L_30:
        /*00a4*/ 	.word	index@(.nv.constant0.triton_poi_fused__native_batch_norm_legit_no_training_relu_34)
        /*00a8*/ 	.short	0x0210
        /*00aa*/ 	.short	0x0034


	//----- nvinfo : EIATTR_SW_WAR
	.align		4
.L_31:
        /*00ac*/ 	.byte	0x04, 0x36
        /*00ae*/ 	.short	(.L_33 - .L_32)
.L_32:
        /*00b0*/ 	.word	0x00000008
.L_33:


//--------------------- .nv.callgraph             --------------------------
	.section	.nv.callgraph,"",@"SHT_CUDA_CALLGRAPH"
	.align	4
	.sectionentsize	8
	.align		4
        /*0000*/ 	.word	0x00000000
	.align		4
        /*0004*/ 	.word	0xffffffff
	.align		4
        /*0008*/ 	.word	0x00000000
	.align		4
        /*000c*/ 	.word	0xfffffffe
	.align		4
        /*0010*/ 	.word	0x00000000
	.align		4
        /*0014*/ 	.word	0xfffffffd
	.align		4
        /*0018*/ 	.word	0x00000000
	.align		4
        /*001c*/ 	.word	0xfffffffc


//--------------------- .nv.constant4             --------------------------
	.section	.nv.constant4,"a",@progbits
	.align	8
	.align		8
.nv.constant4:
        /*0000*/ 	.dword	_$_str
	.align		8
        /*0008*/ 	.dword	_$_str_$_2


//--------------------- .text.triton_poi_fused__native_batch_norm_legit_no_training_relu_34 --------------------------
	.section	.text.triton_poi_fused__native_batch_norm_legit_no_training_relu_34,"ax",@progbits
	.align	128
        .global         triton_poi_fused__native_batch_norm_legit_no_training_relu_34
        .type           triton_poi_fused__native_batch_norm_legit_no_training_relu_34,@function
        .size           triton_poi_fused__native_batch_norm_legit_no_training_relu_34,(.L_x_1 - triton_poi_fused__native_batch_norm_legit_no_training_relu_34)
        .other          triton_poi_fused__native_batch_norm_legit_no_training_relu_34,@"STO_CUDA_ENTRY STV_DEFAULT"
triton_poi_fused__native_batch_norm_legit_no_training_relu_34:
.text.triton_poi_fused__native_batch_norm_legit_no_training_relu_34:
[----:B------:R-:W0:Y:S01]  /*0000*/  LDC R1, c[0x0][0x28] ;  /* 0x00000a00ff017b82 */ /* 0x000e220000000800 */
[----:B------:R-:W1:Y:S07]  /*0010*/  S2R R0, SR_TID.X ;  /* 0x0000000000007919 */ /* 0x000e6e0000002100 */
[----:B------:R-:W2:Y:S01]  /*0020*/  LDC.64 R8, c[0x0][0x220] ;  /* 0x00008800ff087b82 */ /* 0x000ea20000000a00 */
[----:B------:R-:W-:Y:S01]  /*0030*/  ULDC.64 UR4, c[0x0][0x208] ;  /* 0x0000820000047ab9 */ /* 0x000fe20000000a00 */
[----:B------:R-:W3:Y:S06]  /*0040*/  S2R R5, SR_CTAID.X ;  /* 0x0000000000057919 */ /* 0x000eec0000002500 */
[----:B------:R-:W4:Y:S08]  /*0050*/  LDC.64 R12, c[0x0][0x210] ;  /* 0x00008400ff0c7b82 */ /* 0x000f300000000a00 */
[----:B------:R-:W5:Y:S08]  /*0060*/  LDC.64 R14, c[0x0][0x218] ;  /* 0x00008600ff0e7b82 */ /* 0x000f700000000a00 */
[----:B------:R-:W5:Y:S01]  /*0070*/  LDC.64 R16, c[0x0][0x228] ;  /* 0x00008a00ff107b82 */ /* 0x000f620000000a00 */
[----:B-1----:R-:W-:-:S07]  /*0080*/  SHF.L.U32 R0, R0, 0x1, RZ ;  /* 0x0000000100007819 */ /* 0x002fce00000006ff */
[----:B------:R-:W1:Y:S01]  /*0090*/  LDC.64 R18, c[0x0][0x230] ;  /* 0x00008c00ff127b82 */ /* 0x000e620000000a00 */
[----:B---3--:R-:W-:Y:S02]  /*00a0*/  SHF.R.S32.HI R3, RZ, 0x16, R5 ;  /* 0x00000016ff037819 */ /* 0x008fe40000011405 */
[----:B------:R-:W-:Y:S02]  /*00b0*/  LOP3.LUT R0, R0, 0x1fe, RZ, 0xc0, !PT ;  /* 0x000001fe00007812 */ /* 0x000fe400078ec0ff */
[----:B------:R-:W-:Y:S02]  /*00c0*/  SGXT R3, R3, 0x1 ;  /* 0x000000010303781a */ /* 0x000fe40000000200 */
[----:B------:R-:W-:-:S04]  /*00d0*/  LEA R0, R5, R0, 0x9 ;  /* 0x0000000005007211 */ /* 0x000fc800078e48ff */
[----:B------:R-:W-:Y:S02]  /*00e0*/  LEA.HI R3, R3, R0, RZ, 0x8 ;  /* 0x0000000003037211 */ /* 0x000fe400078f40ff */
[----:B------:R-:W-:Y:S02]  /*00f0*/  ISETP.GE.AND P0, PT, R0, 0x2a400, PT ;  /* 0x0002a4000000780c */ /* 0x000fe40003f06270 */
[----:B------:R-:W-:-:S04]  /*0100*/  LOP3.LUT R3, R3, 0xffffff00, RZ, 0xc0, !PT ;  /* 0xffffff0003037812 */ /* 0x000fc800078ec0ff */
[----:B------:R-:W-:Y:S02]  /*0110*/  IADD3 R11, R0, -R3, RZ ;  /* 0x80000003000b7210 */ /* 0x000fe40007ffe0ff */
[----:B------:R-:W-:-:S03]  /*0120*/  CS2R R2, SRZ ;  /* 0x0000000000027805 */ /* 0x000fc6000001ff00 */
[----:B--2---:R-:W-:-:S05]  /*0130*/  IMAD.WIDE R8, R11, 0x4, R8 ;  /* 0x000000040b087825 */ /* 0x004fca00078e0208 */
[----:B------:R2:W3:Y:S01]  /*0140*/  @!P0 LDG.E.EL.64 R2, desc[UR4][R8.64] ;  /* 0x0000000408028981 */ /* 0x0004e2000c2e1b00 */
[----:B------:R-:W-:Y:S02]  /*0150*/  CS2R R4, SRZ ;  /* 0x0000000000047805 */ /* 0x000fe4000001ff00 */
[----:B------:R-:W-:Y:S01]  /*0160*/  CS2R R6, SRZ ;  /* 0x0000000000067805 */ /* 0x000fe2000001ff00 */
[----:B----4-:R-:W-:-:S04]  /*0170*/  IMAD.WIDE R12, R0, 0x4, R12 ;  /* 0x00000004000c7825 */ /* 0x010fc800078e020c */
[C---:B-----5:R-:W-:Y:S01]  /*0180*/  IMAD.WIDE R14, R11.reuse, 0x4, R14 ;  /* 0x000000040b0e7825 */ /* 0x060fe200078e020e */
[----:B------:R-:W4:Y:S01]  /*0190*/  @!P0 LDG.E.64 R4, desc[UR4][R12.64] ;  /* 0x000000040c048981 */ /* 0x000f22000c1e1b00 */
[----:B--2---:R-:W-:Y:S02]  /*01a0*/  CS2R R8, SRZ ;  /* 0x0000000000087805 */ /* 0x004fe4000001ff00 */
[C---:B0-----:R-:W-:Y:S01]  /*01b0*/  IMAD.WIDE R16, R11.reuse, 0x4, R16 ;  /* 0x000000040b107825 */ /* 0x041fe200078e0210 */
[----:B------:R0:W4:Y:S03]  /*01c0*/  @!P0 LDG.E.EL.64 R6, desc[UR4][R14.64] ;  /* 0x000000040e068981 */ /* 0x000126000c2e1b00 */
[----:B-1----:R-:W-:Y:S01]  /*01d0*/  IMAD.WIDE R18, R11, 0x4, R18 ;  /* 0x000000040b127825 */ /* 0x002fe200078e0212 */
[----:B------:R-:W-:-:S04]  /*01e0*/  CS2R R10, SRZ ;  /* 0x00000000000a7805 */ /* 0x000fc8000001ff00 */
[----:B------:R-:W2:Y:S04]  /*01f0*/  @!P0 LDG.E.EL.64 R8, desc[UR4][R18.64] ;  /* 0x0000000412088981 */ /* 0x000ea8000c2e1b00 */
[----:B------:R-:W2:Y:S01]  /*0200*/  @!P0 LDG.E.EL.64 R10, desc[UR4][R16.64] ;  /* 0x00000004100a8981 */ /* 0x000ea2000c2e1b00 */
[----:B0-----:R-:W-:Y:S01]  /*0210*/  HFMA2.MMA R14, -RZ, RZ, 1.625, 0 ;  /* 0x3e800000ff0e7435 */ /* 0x001fe200000001ff */
[----:B---3--:R-:W-:Y:S01]  /*0220*/  FADD R2, R2, 0.0010000000474974513054 ;  /* 0x3a83126f02027421 */ /* 0x008fe20000000000 */
[----:B------:R-:W-:-:S03]  /*0230*/  FADD R3, R3, 0.0010000000474974513054 ;  /* 0x3a83126f03037421 */ /* 0x000fc60000000000 */
[----:B------:R-:W0:Y:S08]  /*0240*/  MUFU.SQRT R12, R2 ;  /* 0x00000002000c7308 */ /* 0x000e300000002000 */
[----:B------:R1:W3:Y:S01]  /*0250*/  MUFU.SQRT R13, R3 ;  /* 0x00000003000d7308 */ /* 0x0002e20000002000 */
[C---:B0-----:R-:W-:Y:S02]  /*0260*/  FSETP.GT.AND P1, PT, R12.reuse, 8.50705917302346158658e+37, PT ;  /* 0x7e8000000c00780b */ /* 0x041fe40003f24000 */
[----:B------:R-:W-:Y:S01]  /*0270*/  FSETP.GEU.AND P3, PT, R12, 1.175494350822287508e-38, PT ;  /* 0x008000000c00780b */ /* 0x000fe20003f6e000 */
[----:B-1----:R-:W0:Y:S01]  /*0280*/  LDC.64 R2, c[0x0][0x238] ;  /* 0x00008e00ff027b82 */ /* 0x002e220000000a00 */
[----:B---3--:R-:W-:-:S02]  /*0290*/  FSETP.GT.AND P2, PT, R13, 8.50705917302346158658e+37, PT ;  /* 0x7e8000000d00780b */ /* 0x008fc40003f44000 */
[----:B------:R-:W-:-:S07]  /*02a0*/  FSETP.GEU.AND P4, PT, R13, 1.175494350822287508e-38, PT ;  /* 0x008000000d00780b */ /* 0x000fce0003f8e000 */
[----:B------:R-:W-:-:S04]  /*02b0*/  @P1 FMUL R12, R12, 0.25 ;  /* 0x3e8000000c0c1820 */ /* 0x000fc80000400000 */
[----:B------:R-:W-:Y:S01]  /*02c0*/  @!P3 FMUL R12, R12, 16777216 ;  /* 0x4b8000000c0cb820 */ /* 0x000fe20000400000 */
[----:B------:R-:W-:-:S04]  /*02d0*/  @P2 FMUL R13, R13, 0.25 ;  /* 0x3e8000000d0d2820 */ /* 0x000fc80000400000 */
[----:B------:R-:W-:Y:S01]  /*02e0*/  @!P4 FMUL R13, R13, 16777216 ;  /* 0x4b8000000d0dc820 */ /* 0x000fe20000400000 */
[----:B------:R-:W1:Y:S01]  /*02f0*/  MUFU.RCP R12, R12 ;  /* 0x0000000c000c7308 */ /* 0x000e620000001000 */
[----:B------:R-:W-:-:S07]  /*0300*/  FSEL R15, R14, 1, P1 ;  /* 0x3f8000000e0f7808 */ /* 0x000fce0000800000 */
[----:B------:R-:W3:Y:S01]  /*0310*/  MUFU.RCP R13, R13 ;  /* 0x0000000d000d7308 */ /* 0x000ee20000001000 */
[----:B------:R-:W-:Y:S01]  /*0320*/  FSEL R14, R14, 1, P2 ;  /* 0x3f8000000e0e7808 */ /* 0x000fe20001000000 */
[----:B------:R-:W-:-:S04]  /*0330*/  @!P3 FMUL R15, R15, 16777216 ;  /* 0x4b8000000f0fb820 */ /* 0x000fc80000400000 */
[----:B------:R-:W-:Y:S01]  /*0340*/  @!P4 FMUL R14, R14, 16777216 ;  /* 0x4b8000000e0ec820 */ /* 0x000fe20000400000 */
[----:B----4-:R-:W-:Y:S01]  /*0350*/  FADD R5, -R7, R5 ;  /* 0x0000000507057221 */ /* 0x010fe20000000100 */
[----:B------:R-:W-:Y:S01]  /*0360*/  FADD R4, -R6, R4 ;  /* 0x0000000406047221 */ /* 0x000fe20000000100 */
[----:B-1----:R-:W-:Y:S01]  /*0370*/  FMUL R15, R12, R15 ;  /* 0x0000000f0c0f7220 */ /* 0x002fe20000400000 */
[----:B---3--:R-:W-:-:S03]  /*0380*/  FMUL R14, R13, R14 ;  /* 0x0000000e0d0e7220 */ /* 0x008fc60000400000 */
[----:B------:R-:W-:Y:S01]  /*0390*/  FMUL R15, R4, R15 ;  /* 0x0000000f040f7220 */ /* 0x000fe20000400000 */
[----:B------:R-:W-:-:S03]  /*03a0*/  FMUL R14, R5, R14 ;  /* 0x0000000e050e7220 */ /* 0x000fc60000400000 */
[----:B--2---:R-:W-:Y:S01]  /*03b0*/  FFMA R8, R15, R10, R8 ;  /* 0x0000000a0f087223 */ /* 0x004fe20000000008 */
[----:B------:R-:W-:-:S04]  /*03c0*/  FFMA R9, R14, R11, R9 ;  /* 0x0000000b0e097223 */ /* 0x000fc80000000009 */
[----:B------:R-:W-:Y:S02]  /*03d0*/  FSETP.GEU.AND P1, PT, R8, RZ, PT ;  /* 0x000000ff0800720b */ /* 0x000fe40003f2e000 */
[C---:B------:R-:W-:Y:S01]  /*03e0*/  FSETP.GEU.AND P2, PT, R9.reuse, RZ, PT ;  /* 0x000000ff0900720b */ /* 0x040fe20003f4e000 */
[----:B0-----:R-:W-:Y:S01]  /*03f0*/  IMAD.WIDE R2, R0, 0x4, R2 ;  /* 0x0000000400027825 */ /* 0x001fe200078e0202 */
[----:B------:R-:W-:Y:S02]  /*0400*/  FSEL R8, R8, RZ, P1 ;  /* 0x000000ff08087208 */ /* 0x000fe40000800000 */
[----:B------:R-:W-:Y:S01]  /*0410*/  FSEL R9, R9, RZ, P2 ;  /* 0x000000ff09097208 */ /* 0x000fe20001000000 */
[----:B------:R-:W-:Y:S08]  /*0420*/  @P0 EXIT ;  /* 0x000000000000094d */ /* 0x000ff00003800000 */
[----:B------:R-:W-:Y:S01]  /*0430*/  STG.E.64 desc[UR4][R2.64], R8 ;  /* 0x0000000802007986 */ /* 0x000fe2000c101b04 */
[----:B------:R-:W-:Y:S05]  /*0440*/  EXIT ;  /* 0x000000000000794d */ /* 0x000fea0003800000 */
.L_x_0:
[----:B------:R-:W-:-:S00]  /*0450*/  BRA `(.L_x_0) ;  /* 0xfffffffc00fc7947 */ /* 0x000fc0000383ffff */
[----:B------:R-:W-:-:S00]  /*0460*/  NOP ;  /* 0x0000000000007918 */ /* 0x000fc00000000000 */
        /* <DEDUP_REMOVED lines=9> */
.L_x_1:


//--------------------- .nv.global.init           --------------------------
	.section	.nv.global.init,"aw",@progbits
.nv.global.init:
	.type		_$_str,@object
	.size		_$_str,(_$_str_$_2 - _$_str)
_$_str:
        /*0000*/ 	.byte	0x5f, 0x5f, 0x43, 0x55, 0x44, 0x41, 0x5f, 0x46, 0x54, 0x5a, 0x00
	.type		_$_str_$_2,@object
	.size		_$_str_$_2,(.L_1 - _$_str_$_2)
_$_str_$_2:
        /*000b*/ 	.byte	0x5f, 0x5f, 0x43, 0x55, 0x44, 0x41, 0x5f, 0x50, 0x52, 0x45, 0x43, 0x5f, 0x53, 0x51, 0x52, 0x54
        /*001b*/ 	.byte	0x00
.L_1:


//--------------------- .nv.constant0.triton_poi_fused__native_batch_norm_legit_no_training_relu_34 --------------------------
	.section	.nv.constant0.triton_poi_fused__native_batch_norm_legit_no_training_relu_34,"a",@progbits
	.sectionflags	@""
	.align	4
.nv.constant0.triton_poi_fused__native_batch_norm_legit_no_training_relu_34:
	.zero		580
